//
// Generated by NVIDIA NVVM Compiler
//
// Compiler Build ID: CL-36424714
// Cuda compilation tools, release 13.0, V13.0.88
// Based on NVVM 20.0.0
//

.version 9.0
.target sm_100
.address_size 64

	// .globl	_Z9addKernelPiPKiS1_
.extern .func  (.param .b32 func_retval0) vprintf
(
	.param .b64 vprintf_param_0,
	.param .b64 vprintf_param_1
)
;
// _ZZ9transposePfS_iiE5block has been demoted
// _ZZ19transposeCoalesced_PfS_iiE4tile has been demoted
.global .align 1 .b8 $str[93] = {32, 49, 32, 32, 116, 104, 114, 101, 97, 100, 73, 100, 120, 46, 120, 32, 61, 32, 37, 105, 32, 32, 116, 104, 114, 101, 97, 100, 73, 100, 120, 46, 121, 32, 61, 32, 37, 105, 32, 32, 120, 32, 61, 32, 37, 105, 32, 32, 121, 32, 61, 32, 37, 105, 32, 32, 116, 105, 108, 101, 91, 116, 104, 114, 101, 97, 100, 73, 100, 120, 46, 121, 93, 91, 116, 104, 114, 101, 97, 100, 73, 100, 120, 46, 120, 93, 32, 61, 32, 37, 102, 10};
.global .align 1 .b8 $str$1[71] = {116, 104, 114, 101, 97, 100, 73, 100, 120, 46, 120, 32, 61, 32, 37, 105, 32, 32, 116, 104, 114, 101, 97, 100, 73, 100, 120, 46, 121, 32, 61, 32, 37, 105, 32, 32, 120, 32, 61, 32, 37, 105, 32, 32, 121, 32, 61, 32, 37, 105, 32, 32, 111, 117, 116, 112, 117, 116, 91, 121, 93, 91, 120, 93, 32, 61, 32, 37, 102, 10};

.visible .entry _Z9addKernelPiPKiS1_(
	.param .u64 .ptr .align 1 _Z9addKernelPiPKiS1__param_0,
	.param .u64 .ptr .align 1 _Z9addKernelPiPKiS1__param_1,
	.param .u64 .ptr .align 1 _Z9addKernelPiPKiS1__param_2
)
{
	.reg .b32 	%r<5>;
	.reg .b64 	%rd<11>;

	ld.param.u64 	%rd1, [_Z9addKernelPiPKiS1__param_0];
	ld.param.u64 	%rd2, [_Z9addKernelPiPKiS1__param_1];
	ld.param.u64 	%rd3, [_Z9addKernelPiPKiS1__param_2];
	cvta.to.global.u64 	%rd4, %rd1;
	cvta.to.global.u64 	%rd5, %rd3;
	cvta.to.global.u64 	%rd6, %rd2;
	mov.u32 	%r1, %tid.x;
	mul.wide.u32 	%rd7, %r1, 4;
	add.s64 	%rd8, %rd6, %rd7;
	ld.global.u32 	%r2, [%rd8];
	add.s64 	%rd9, %rd5, %rd7;
	ld.global.u32 	%r3, [%rd9];
	add.s32 	%r4, %r3, %r2;
	add.s64 	%rd10, %rd4, %rd7;
	st.global.u32 	[%rd10], %r4;
	ret;

}
	// .globl	_Z9transposePfS_ii
.visible .entry _Z9transposePfS_ii(
	.param .u64 .ptr .align 1 _Z9transposePfS_ii_param_0,
	.param .u64 .ptr .align 1 _Z9transposePfS_ii_param_1,
	.param .u32 _Z9transposePfS_ii_param_2,
	.param .u32 _Z9transposePfS_ii_param_3
)
{
	.reg .pred 	%p<7>;
	.reg .b32 	%r<25>;
	.reg .b32 	%f<3>;
	.reg .b64 	%rd<9>;
	// demoted variable
	.shared .align 4 .b8 _ZZ9transposePfS_iiE5block[4224];
	ld.param.u64 	%rd1, [_Z9transposePfS_ii_param_0];
	ld.param.u64 	%rd2, [_Z9transposePfS_ii_param_1];
	ld.param.u32 	%r9, [_Z9transposePfS_ii_param_2];
	ld.param.u32 	%r11, [_Z9transposePfS_ii_param_3];
	mov.u32 	%r12, %ctaid.x;
	shl.b32 	%r1, %r12, 5;
	mov.u32 	%r2, %tid.x;
	add.s32 	%r3, %r1, %r2;
	mov.u32 	%r13, %ctaid.y;
	shl.b32 	%r4, %r13, 5;
	mov.u32 	%r5, %tid.y;
	add.s32 	%r14, %r4, %r5;
	setp.ge.u32 	%p1, %r3, %r9;
	setp.ge.u32 	%p2, %r14, %r11;
	or.pred  	%p3, %p1, %p2;
	@%p3 bra 	$L__BB1_2;
	cvta.to.global.u64 	%rd3, %rd2;
	mad.lo.s32 	%r15, %r9, %r14, %r3;
	mul.wide.u32 	%rd4, %r15, 4;
	add.s64 	%rd5, %rd3, %rd4;
	ld.global.f32 	%f1, [%rd5];
	mov.u32 	%r16, _ZZ9transposePfS_iiE5block;
	mad.lo.s32 	%r17, %r5, 132, %r16;
	shl.b32 	%r18, %r2, 2;
	add.s32 	%r19, %r17, %r18;
	st.shared.f32 	[%r19], %f1;
$L__BB1_2:
	bar.sync 	0;
	add.s32 	%r7, %r4, %r2;
	add.s32 	%r8, %r1, %r5;
	setp.ge.u32 	%p4, %r7, %r11;
	setp.ge.u32 	%p5, %r8, %r9;
	or.pred  	%p6, %p5, %p4;
	@%p6 bra 	$L__BB1_4;
	mad.lo.s32 	%r20, %r11, %r8, %r7;
	mov.u32 	%r21, _ZZ9transposePfS_iiE5block;
	mad.lo.s32 	%r22, %r2, 132, %r21;
	shl.b32 	%r23, %r5, 2;
	add.s32 	%r24, %r22, %r23;
	ld.shared.f32 	%f2, [%r24];
	cvta.to.global.u64 	%rd6, %rd1;
	mul.wide.u32 	%rd7, %r20, 4;
	add.s64 	%rd8, %rd6, %rd7;
	st.global.f32 	[%rd8], %f2;
$L__BB1_4:
	ret;

}
	// .globl	_Z19transposeCoalesced_PfS_ii
.visible .entry _Z19transposeCoalesced_PfS_ii(
	.param .u64 .ptr .align 1 _Z19transposeCoalesced_PfS_ii_param_0,
	.param .u64 .ptr .align 1 _Z19transposeCoalesced_PfS_ii_param_1,
	.param .u32 _Z19transposeCoalesced_PfS_ii_param_2,
	.param .u32 _Z19transposeCoalesced_PfS_ii_param_3
)
{
	.local .align 8 .b8 	__local_depot2[24];
	.reg .b64 	%SP;
	.reg .b64 	%SPL;
	.reg .pred 	%p<7>;
	.reg .b32 	%r<30>;
	.reg .b32 	%f<3>;
	.reg .b64 	%rd<17>;
	.reg .b64 	%fd<3>;
	// demoted variable
	.shared .align 4 .b8 _ZZ19transposeCoalesced_PfS_iiE4tile[4224];
	mov.u64 	%SPL, __local_depot2;
	cvta.local.u64 	%SP, %SPL;
	ld.param.u64 	%rd2, [_Z19transposeCoalesced_PfS_ii_param_0];
	ld.param.u64 	%rd3, [_Z19transposeCoalesced_PfS_ii_param_1];
	ld.param.u32 	%r9, [_Z19transposeCoalesced_PfS_ii_param_2];
	ld.param.u32 	%r11, [_Z19transposeCoalesced_PfS_ii_param_3];
	add.u64 	%rd4, %SP, 0;
	add.u64 	%rd1, %SPL, 0;
	mov.u32 	%r12, %ctaid.x;
	shl.b32 	%r1, %r12, 5;
	mov.u32 	%r2, %tid.x;
	add.s32 	%r3, %r1, %r2;
	mov.u32 	%r4, %ctaid.y;
	mov.u32 	%r13, %nctaid.y;
	mov.u32 	%r5, %tid.y;
	mad.lo.s32 	%r14, %r4, %r13, %r5;
	setp.ge.s32 	%p1, %r3, %r9;
	setp.ge.s32 	%p2, %r14, %r11;
	or.pred  	%p3, %p1, %p2;
	@%p3 bra 	$L__BB2_2;
	cvta.to.global.u64 	%rd5, %rd3;
	mad.lo.s32 	%r15, %r9, %r14, %r3;
	mul.wide.s32 	%rd6, %r15, 4;
	add.s64 	%rd7, %rd5, %rd6;
	ld.global.f32 	%f1, [%rd7];
	mov.u32 	%r16, _ZZ19transposeCoalesced_PfS_iiE4tile;
	mad.lo.s32 	%r17, %r5, 132, %r16;
	shl.b32 	%r18, %r2, 2;
	add.s32 	%r19, %r17, %r18;
	st.shared.f32 	[%r19], %f1;
	cvt.f64.f32 	%fd1, %f1;
	st.local.v2.u32 	[%rd1], {%r2, %r5};
	st.local.v2.u32 	[%rd1+8], {%r3, %r14};
	st.local.f64 	[%rd1+16], %fd1;
	mov.u64 	%rd8, $str;
	cvta.global.u64 	%rd9, %rd8;
	{ // callseq 0, 0
	.param .b64 param0;
	st.param.b64 	[param0], %rd9;
	.param .b64 param1;
	st.param.b64 	[param1], %rd4;
	.param .b32 retval0;
	call.uni (retval0), 
	vprintf, 
	(
	param0, 
	param1
	);
	ld.param.b32 	%r20, [retval0];
	} // callseq 0
$L__BB2_2:
	bar.sync 	0;
	shl.b32 	%r22, %r4, 5;
	add.s32 	%r7, %r22, %r2;
	add.s32 	%r8, %r1, %r5;
	setp.ge.s32 	%p4, %r7, %r11;
	setp.ge.s32 	%p5, %r8, %r9;
	or.pred  	%p6, %p5, %p4;
	@%p6 bra 	$L__BB2_4;
	mov.u32 	%r23, _ZZ19transposeCoalesced_PfS_iiE4tile;
	mad.lo.s32 	%r24, %r2, 132, %r23;
	shl.b32 	%r25, %r5, 2;
	add.s32 	%r26, %r24, %r25;
	ld.shared.f32 	%f2, [%r26];
	mad.lo.s32 	%r27, %r11, %r8, %r7;
	cvta.to.global.u64 	%rd11, %rd2;
	mul.wide.s32 	%rd12, %r27, 4;
	add.s64 	%rd13, %rd11, %rd12;
	st.global.f32 	[%rd13], %f2;
	cvt.f64.f32 	%fd2, %f2;
	st.local.v2.u32 	[%rd1], {%r2, %r5};
	st.local.v2.u32 	[%rd1+8], {%r7, %r8};
	st.local.f64 	[%rd1+16], %fd2;
	mov.u64 	%rd14, $str$1;
	cvta.global.u64 	%rd15, %rd14;
	{ // callseq 1, 0
	.param .b64 param0;
	st.param.b64 	[param0], %rd15;
	.param .b64 param1;
	st.param.b64 	[param1], %rd4;
	.param .b32 retval0;
	call.uni (retval0), 
	vprintf, 
	(
	param0, 
	param1
	);
	ld.param.b32 	%r28, [retval0];
	} // callseq 1
$L__BB2_4:
	ret;

}


// ===== COMPILED SASS (sm_100) =====

	.target	sm_100

	.elftype	@"ET_EXEC"


//--------------------- .note.nv.tkinfo           --------------------------
	.section	.note.nv.tkinfo,"",@"SHT_NOTE"
	.sectionflags	@"SHF_NOTE_NV_TKINFO"
	.tkinfo
        /*0018*/ 	.word	0x00000002
        /*0030*/ 	.string	""
        /*0030*/ 	.string	"ptxas"
        /*0030*/ 	.string	"Cuda compilation tools, release 13.0, V13.0.88"
        /*0030*/ 	.string	"Build cuda_13.0.r13.0/compiler.36424714_0"
        /*0030*/ 	.string	"-arch sm_100 -m 64 "



//--------------------- .note.nv.cuinfo           --------------------------
	.section	.note.nv.cuinfo,"",@"SHT_NOTE"
	.sectionflags	@"SHF_NOTE_NV_CUINFO"
        /*0018*/ 	.short	0x0002
        /*001a*/ 	.short	0x0064
        /*001c*/ 	.short	0x0082
	.zero		2


//--------------------- .nv.info                  --------------------------
	.section	.nv.info,"",@"SHT_CUDA_INFO"
	.align	4


	//----- nvinfo : EIATTR_REGCOUNT
	.align		4
        /*0000*/ 	.byte	0x04, 0x2f
        /*0002*/ 	.short	(.L_3 - .L_2)
	.align		4
.L_2:
        /*0004*/ 	.word	index@(_Z9addKernelPiPKiS1_)
        /*0008*/ 	.word	0x0000000c


	//----- nvinfo : EIATTR_FRAME_SIZE
	.align		4
.L_3:
        /*000c*/ 	.byte	0x04, 0x11
        /*000e*/ 	.short	(.L_5 - .L_4)
	.align		4
.L_4:
        /*0010*/ 	.word	index@(_Z9addKernelPiPKiS1_)
        /*0014*/ 	.word	0x00000000


	//----- nvinfo : EIATTR_REGCOUNT
	.align		4
.L_5:
        /*0018*/ 	.byte	0x04, 0x2f
        /*001a*/ 	.short	(.L_7 - .L_6)
	.align		4
.L_6:
        /*001c*/ 	.word	index@(_Z9transposePfS_ii)
        /*0020*/ 	.word	0x0000000c


	//----- nvinfo : EIATTR_FRAME_SIZE
	.align		4
.L_7:
        /*0024*/ 	.byte	0x04, 0x11
        /*0026*/ 	.short	(.L_9 - .L_8)
	.align		4
.L_8:
        /*0028*/ 	.word	index@(_Z9transposePfS_ii)
        /*002c*/ 	.word	0x00000000


	//----- nvinfo : EIATTR_REGCOUNT
	.align		4
.L_9:
        /*0030*/ 	.byte	0x04, 0x2f
        /*0032*/ 	.short	(.L_11 - .L_10)
	.align		4
.L_10:
        /*0034*/ 	.word	index@(_Z19transposeCoalesced_PfS_ii)
        /*0038*/ 	.word	0x00000019


	//----- nvinfo : EIATTR_FRAME_SIZE
	.align		4
.L_11:
        /*003c*/ 	.byte	0x04, 0x11
        /*003e*/ 	.short	(.L_13 - .L_12)
	.align		4
.L_12:
        /*0040*/ 	.word	index@(_Z19transposeCoalesced_PfS_ii)
        /*0044*/ 	.word	0x00000018


	//----- nvinfo : EIATTR_MIN_STACK_SIZE
	.align		4
.L_13:
        /*0048*/ 	.byte	0x04, 0x12
        /*004a*/ 	.short	(.L_15 - .L_14)
	.align		4
.L_14:
        /*004c*/ 	.word	index@(_Z19transposeCoalesced_PfS_ii)
        /*0050*/ 	.word	0x00000018


	//----- nvinfo : EIATTR_MIN_STACK_SIZE
	.align		4
.L_15:
        /*0054*/ 	.byte	0x04, 0x12
        /*0056*/ 	.short	(.L_17 - .L_16)
	.align		4
.L_16:
        /*0058*/ 	.word	index@(_Z9transposePfS_ii)
        /*005c*/ 	.word	0x00000000


	//----- nvinfo : EIATTR_MIN_STACK_SIZE
	.align		4
.L_17:
        /*0060*/ 	.byte	0x04, 0x12
        /*0062*/ 	.short	(.L_19 - .L_18)
	.align		4
.L_18:
        /*0064*/ 	.word	index@(_Z9addKernelPiPKiS1_)
        /*0068*/ 	.word	0x00000000
.L_19:


//--------------------- .nv.compat                --------------------------
	.section	.nv.compat,"",@"SHT_CUDA_COMPAT_INFO"
	.align	4
        /*0000*/ 	.byte	0x02, 0x09, 0x00, 0x00, 0x02, 0x02, 0x01, 0x00, 0x02, 0x05, 0x05, 0x00, 0x03, 0x07, 0x01, 0x01
        /*0010*/ 	.byte	0x02, 0x03, 0x00, 0x00, 0x02, 0x06, 0x01, 0x00, 0x04, 0x0b, 0x08, 0x00, 0x09, 0x00, 0x00, 0x00
        /*0020*/ 	.byte	0x00, 0x00, 0x00, 0x00


//--------------------- .nv.info._Z19transposeCoalesced_PfS_ii --------------------------
	.section	.nv.info._Z19transposeCoalesced_PfS_ii,"",@"SHT_CUDA_INFO"
	.sectionflags	@""
	.align	4


	//----- nvinfo : EIATTR_CUDA_API_VERSION
	.align		4
        /*0000*/ 	.byte	0x04, 0x37
        /*0002*/ 	.short	(.L_21 - .L_20)
.L_20:
        /*0004*/ 	.word	0x00000082


	//----- nvinfo : EIATTR_KPARAM_INFO
	.align		4
.L_21:
        /*0008*/ 	.byte	0x04, 0x17
        /*000a*/ 	.short	(.L_23 - .L_22)
.L_22:
        /*000c*/ 	.word	0x00000000
        /*0010*/ 	.short	0x0003
        /*0012*/ 	.short	0x0014
        /*0014*/ 	.byte	0x00, 0xf0, 0x11, 0x00


	//----- nvinfo : EIATTR_KPARAM_INFO
	.align		4
.L_23:
        /*0018*/ 	.byte	0x04, 0x17
        /*001a*/ 	.short	(.L_25 - .L_24)
.L_24:
        /*001c*/ 	.word	0x00000000
        /*0020*/ 	.short	0x0002
        /*0022*/ 	.short	0x0010
        /*0024*/ 	.byte	0x00, 0xf0, 0x11, 0x00


	//----- nvinfo : EIATTR_KPARAM_INFO
	.align		4
.L_25:
        /*0028*/ 	.byte	0x04, 0x17
        /*002a*/ 	.short	(.L_27 - .L_26)
.L_26:
        /*002c*/ 	.word	0x00000000
        /*0030*/ 	.short	0x0001
        /*0032*/ 	.short	0x0008
        /*0034*/ 	.byte	0x00, 0xf5, 0x21, 0x00


	//----- nvinfo : EIATTR_KPARAM_INFO
	.align		4
.L_27:
        /*0038*/ 	.byte	0x04, 0x17
        /*003a*/ 	.short	(.L_29 - .L_28)
.L_28:
        /*003c*/ 	.word	0x00000000
        /*0040*/ 	.short	0x0000
        /*0042*/ 	.short	0x0000
        /*0044*/ 	.byte	0x00, 0xf5, 0x21, 0x00


	//----- nvinfo : EIATTR_SPARSE_MMA_MASK
	.align		4
.L_29:
        /*0048*/ 	.byte	0x03, 0x50
        /*004a*/ 	.short	0x0000


	//----- nvinfo : EIATTR_MAXREG_COUNT
	.align		4
        /*004c*/ 	.byte	0x03, 0x1b
        /*004e*/ 	.short	0x00ff


	//----- nvinfo : EIATTR_NUM_BARRIERS
	.align		4
        /*0050*/ 	.byte	0x02, 0x4c
        /*0052*/ 	.byte	0x01
	.zero		1


	//----- nvinfo : EIATTR_EXTERNS
	.align		4
        /*0054*/ 	.byte	0x04, 0x0f
        /*0056*/ 	.short	(.L_31 - .L_30)


	//   ....[0]....
	.align		4
.L_30:
        /*0058*/ 	.word	index@(vprintf)


	//----- nvinfo : EIATTR_MERCURY_ISA_VERSION
	.align		4
.L_31:
        /*005c*/ 	.byte	0x03, 0x5f
        /*005e*/ 	.short	0x0101


	//----- nvinfo : EIATTR_VRC_CTA_INIT_COUNT
	.align		4
        /*0060*/ 	.byte	0x02, 0x4a
	.zero		1
	.zero		1


	//----- nvinfo : EIATTR_SYSCALL_OFFSETS
	.align		4
        /*0064*/ 	.byte	0x04, 0x46
        /*0066*/ 	.short	(.L_33 - .L_32)


	//   ....[0]....
.L_32:
        /*0068*/ 	.word	0x00000280


	//   ....[1]....
        /*006c*/ 	.word	0x00000470


	//----- nvinfo : EIATTR_EXIT_INSTR_OFFSETS
	.align		4
.L_33:
        /*0070*/ 	.byte	0x04, 0x1c
        /*0072*/ 	.short	(.L_35 - .L_34)


	//   ....[0]....
.L_34:
        /*0074*/ 	.word	0x00000300


	//   ....[1]....
        /*0078*/ 	.word	0x00000480


	//----- nvinfo : EIATTR_CRS_STACK_SIZE
	.align		4
.L_35:
        /*007c*/ 	.byte	0x04, 0x1e
        /*007e*/ 	.short	(.L_37 - .L_36)
.L_36:
        /*0080*/ 	.word	0x00000000


	//----- nvinfo : EIATTR_CBANK_PARAM_SIZE
	.align		4
.L_37:
        /*0084*/ 	.byte	0x03, 0x19
        /*0086*/ 	.short	0x0018


	//----- nvinfo : EIATTR_PARAM_CBANK
	.align		4
        /*0088*/ 	.byte	0x04, 0x0a
        /*008a*/ 	.short	(.L_39 - .L_38)
	.align		4
.L_38:
        /*008c*/ 	.word	index@(.nv.constant0._Z19transposeCoalesced_PfS_ii)
        /*0090*/ 	.short	0x0380
        /*0092*/ 	.short	0x0018


	//----- nvinfo : EIATTR_SW_WAR
	.align		4
.L_39:
        /*0094*/ 	.byte	0x04, 0x36
        /*0096*/ 	.short	(.L_41 - .L_40)
.L_40:
        /*0098*/ 	.word	0x00000008
.L_41:


//--------------------- .nv.info._Z9transposePfS_ii --------------------------
	.section	.nv.info._Z9transposePfS_ii,"",@"SHT_CUDA_INFO"
	.sectionflags	@""
	.align	4


	//----- nvinfo : EIATTR_CUDA_API_VERSION
	.align		4
        /*0000*/ 	.byte	0x04, 0x37
        /*0002*/ 	.short	(.L_43 - .L_42)
.L_42:
        /*0004*/ 	.word	0x00000082


	//----- nvinfo : EIATTR_KPARAM_INFO
	.align		4
.L_43:
        /*0008*/ 	.byte	0x04, 0x17
        /*000a*/ 	.short	(.L_45 - .L_44)
.L_44:
        /*000c*/ 	.word	0x00000000
        /*0010*/ 	.short	0x0003
        /*0012*/ 	.short	0x0014
        /*0014*/ 	.byte	0x00, 0xf0, 0x11, 0x00


	//----- nvinfo : EIATTR_KPARAM_INFO
	.align		4
.L_45:
        /*0018*/ 	.byte	0x04, 0x17
        /*001a*/ 	.short	(.L_47 - .L_46)
.L_46:
        /*001c*/ 	.word	0x00000000
        /*0020*/ 	.short	0x0002
        /*0022*/ 	.short	0x0010
        /*0024*/ 	.byte	0x00, 0xf0, 0x11, 0x00


	//----- nvinfo : EIATTR_KPARAM_INFO
	.align		4
.L_47:
        /*0028*/ 	.byte	0x04, 0x17
        /*002a*/ 	.short	(.L_49 - .L_48)
.L_48:
        /*002c*/ 	.word	0x00000000
        /*0030*/ 	.short	0x0001
        /*0032*/ 	.short	0x0008
        /*0034*/ 	.byte	0x00, 0xf5, 0x21, 0x00


	//----- nvinfo : EIATTR_KPARAM_INFO
	.align		4
.L_49:
        /*0038*/ 	.byte	0x04, 0x17
        /*003a*/ 	.short	(.L_51 - .L_50)
.L_50:
        /*003c*/ 	.word	0x00000000
        /*0040*/ 	.short	0x0000
        /*0042*/ 	.short	0x0000
        /*0044*/ 	.byte	0x00, 0xf5, 0x21, 0x00


	//----- nvinfo : EIATTR_SPARSE_MMA_MASK
	.align		4
.L_51:
        /*0048*/ 	.byte	0x03, 0x50
        /*004a*/ 	.short	0x0000


	//----- nvinfo : EIATTR_MAXREG_COUNT
	.align		4
        /*004c*/ 	.byte	0x03, 0x1b
        /*004e*/ 	.short	0x00ff


	//----- nvinfo : EIATTR_NUM_BARRIERS
	.align		4
        /*0050*/ 	.byte	0x02, 0x4c
        /*0052*/ 	.byte	0x01
	.zero		1


	//----- nvinfo : EIATTR_MERCURY_ISA_VERSION
	.align		4
        /*0054*/ 	.byte	0x03, 0x5f
        /*0056*/ 	.short	0x0101


	//----- nvinfo : EIATTR_VRC_CTA_INIT_COUNT
	.align		4
        /*0058*/ 	.byte	0x02, 0x4a
	.zero		1
	.zero		1


	//----- nvinfo : EIATTR_EXIT_INSTR_OFFSETS
	.align		4
        /*005c*/ 	.byte	0x04, 0x1c
        /*005e*/ 	.short	(.L_53 - .L_52)


	//   ....[0]....
.L_52:
        /*0060*/ 	.word	0x000001a0


	//   ....[1]....
        /*0064*/ 	.word	0x00000250


	//----- nvinfo : EIATTR_CBANK_PARAM_SIZE
	.align		4
.L_53:
        /*0068*/ 	.byte	0x03, 0x19
        /*006a*/ 	.short	0x0018


	//----- nvinfo : EIATTR_PARAM_CBANK
	.align		4
        /*006c*/ 	.byte	0x04, 0x0a
        /*006e*/ 	.short	(.L_55 - .L_54)
	.align		4
.L_54:
        /*0070*/ 	.word	index@(.nv.constant0._Z9transposePfS_ii)
        /*0074*/ 	.short	0x0380
        /*0076*/ 	.short	0x0018


	//----- nvinfo : EIATTR_SW_WAR
	.align		4
.L_55:
        /*0078*/ 	.byte	0x04, 0x36
        /*007a*/ 	.short	(.L_57 - .L_56)
.L_56:
        /*007c*/ 	.word	0x00000008
.L_57:


//--------------------- .nv.info._Z9addKernelPiPKiS1_ --------------------------
	.section	.nv.info._Z9addKernelPiPKiS1_,"",@"SHT_CUDA_INFO"
	.sectionflags	@""
	.align	4


	//----- nvinfo : EIATTR_CUDA_API_VERSION
	.align		4
        /*0000*/ 	.byte	0x04, 0x37
        /*0002*/ 	.short	(.L_59 - .L_58)
.L_58:
        /*0004*/ 	.word	0x00000082


	//----- nvinfo : EIATTR_KPARAM_INFO
	.align		4
.L_59:
        /*0008*/ 	.byte	0x04, 0x17
        /*000a*/ 	.short	(.L_61 - .L_60)
.L_60:
        /*000c*/ 	.word	0x00000000
        /*0010*/ 	.short	0x0002
        /*0012*/ 	.short	0x0010
        /*0014*/ 	.byte	0x00, 0xf5, 0x21, 0x00


	//----- nvinfo : EIATTR_KPARAM_INFO
	.align		4
.L_61:
        /*0018*/ 	.byte	0x04, 0x17
        /*001a*/ 	.short	(.L_63 - .L_62)
.L_62:
        /*001c*/ 	.word	0x00000000
        /*0020*/ 	.short	0x0001
        /*0022*/ 	.short	0x0008
        /*0024*/ 	.byte	0x00, 0xf5, 0x21, 0x00


	//----- nvinfo : EIATTR_KPARAM_INFO
	.align		4
.L_63:
        /*0028*/ 	.byte	0x04, 0x17
        /*002a*/ 	.short	(.L_65 - .L_64)
.L_64:
        /*002c*/ 	.word	0x00000000
        /*0030*/ 	.short	0x0000
        /*0032*/ 	.short	0x0000
        /*0034*/ 	.byte	0x00, 0xf5, 0x21, 0x00


	//----- nvinfo : EIATTR_SPARSE_MMA_MASK
	.align		4
.L_65:
        /*0038*/ 	.byte	0x03, 0x50
        /*003a*/ 	.short	0x0000


	//----- nvinfo : EIATTR_MAXREG_COUNT
	.align		4
        /*003c*/ 	.byte	0x03, 0x1b
        /*003e*/ 	.short	0x00ff


	//----- nvinfo : EIATTR_MERCURY_ISA_VERSION
	.align		4
        /*0040*/ 	.byte	0x03, 0x5f
        /*0042*/ 	.short	0x0101


	//----- nvinfo : EIATTR_VRC_CTA_INIT_COUNT
	.align		4
        /*0044*/ 	.byte	0x02, 0x4a
	.zero		1
	.zero		1


	//----- nvinfo : EIATTR_EXIT_INSTR_OFFSETS
	.align		4
        /*0048*/ 	.byte	0x04, 0x1c
        /*004a*/ 	.short	(.L_67 - .L_66)


	//   ....[0]....
.L_66:
        /*004c*/ 	.word	0x000000d0


	//----- nvinfo : EIATTR_CBANK_PARAM_SIZE
	.align		4
.L_67:
        /*0050*/ 	.byte	0x03, 0x19
        /*0052*/ 	.short	0x0018


	//----- nvinfo : EIATTR_PARAM_CBANK
	.align		4
        /*0054*/ 	.byte	0x04, 0x0a
        /*0056*/ 	.short	(.L_69 - .L_68)
	.align		4
.L_68:
        /*0058*/ 	.word	index@(.nv.constant0._Z9addKernelPiPKiS1_)
        /*005c*/ 	.short	0x0380
        /*005e*/ 	.short	0x0018


	//----- nvinfo : EIATTR_SW_WAR
	.align		4
.L_69:
        /*0060*/ 	.byte	0x04, 0x36
        /*0062*/ 	.short	(.L_71 - .L_70)
.L_70:
        /*0064*/ 	.word	0x00000008
.L_71:


//--------------------- .nv.callgraph             --------------------------
	.section	.nv.callgraph,"",@"SHT_CUDA_CALLGRAPH"
	.align	4
	.sectionentsize	8
	.align		4
        /*0000*/ 	.word	0x00000000
	.align		4
        /*0004*/ 	.word	0xffffffff
	.align		4
        /*0008*/ 	.word	index@(_Z19transposeCoalesced_PfS_ii)
	.align		4
        /*000c*/ 	.word	index@(vprintf)
	.align		4
        /*0010*/ 	.word	0x00000000
	.align		4
        /*0014*/ 	.word	0xfffffffe
	.align		4
        /*0018*/ 	.word	0x00000000
	.align		4
        /*001c*/ 	.word	0xfffffffd
	.align		4
        /*0020*/ 	.word	0x00000000
	.align		4
        /*0024*/ 	.word	0xfffffffc


//--------------------- .nv.constant4             --------------------------
	.section	.nv.constant4,"a",@progbits
	.align	8
	.align		8
.nv.constant4:
        /*0000*/ 	.dword	vprintf
	.align		8
        /*0008*/ 	.dword	$str
	.align		8
        /*0010*/ 	.dword	$str$1


//--------------------- .text._Z19transposeCoalesced_PfS_ii --------------------------
	.section	.text._Z19transposeCoalesced_PfS_ii,"ax",@progbits
	.align	128
        .global         _Z19transposeCoalesced_PfS_ii
        .type           _Z19transposeCoalesced_PfS_ii,@function
        .size           _Z19transposeCoalesced_PfS_ii,(.L_x_5 - _Z19transposeCoalesced_PfS_ii)
        .other          _Z19transposeCoalesced_PfS_ii,@"STO_CUDA_ENTRY STV_DEFAULT"
_Z19transposeCoalesced_PfS_ii:
.text._Z19transposeCoalesced_PfS_ii:
[----:B------:R-:W0:Y:S01]  /*0000*/  LDC R1, c[0x0][0x37c] ;  /* 0x0000df00ff017b82 */ /* 0x000e220000000800 */
[----:B------:R-:W1:Y:S01]  /*0010*/  S2R R19, SR_CTAID.Y ;  /* 0x0000000000137919 */ /* 0x000e620000002600 */
[----:B------:R-:W2:Y:S01]  /*0020*/  LDCU UR5, c[0x0][0x2fc] ;  /* 0x00005f80ff0577ac */ /* 0x000ea20008000800 */
[----:B0-----:R-:W-:Y:S01]  /*0030*/  VIADD R1, R1, 0xffffffe8 ;  /* 0xffffffe801017836 */ /* 0x001fe20000000000 */
[----:B------:R-:W1:Y:S01]  /*0040*/  S2R R17, SR_TID.Y ;  /* 0x0000000000117919 */ /* 0x000e620000002200 */
[----:B------:R-:W1:Y:S01]  /*0050*/  LDCU UR6, c[0x0][0x374] ;  /* 0x00006e80ff0677ac */ /* 0x000e620008000800 */
[----:B------:R-:W0:Y:S01]  /*0060*/  S2R R22, SR_CTAID.X ;  /* 0x0000000000167919 */ /* 0x000e220000002500 */
[----:B------:R-:W3:Y:S01]  /*0070*/  LDCU.64 UR38, c[0x0][0x390] ;  /* 0x00007200ff2677ac */ /* 0x000ee20008000a00 */
[----:B------:R-:W0:Y:S01]  /*0080*/  S2R R16, SR_TID.X ;  /* 0x0000000000107919 */ /* 0x000e220000002100 */
[----:B------:R-:W4:Y:S01]  /*0090*/  LDCU UR4, c[0x0][0x2f8] ;  /* 0x00005f00ff0477ac */ /* 0x000f220008000800 */
[----:B------:R-:W0:Y:S01]  /*00a0*/  LDCU.64 UR36, c[0x0][0x358] ;  /* 0x00006b00ff2477ac */ /* 0x000e220008000a00 */
[----:B----4-:R-:W-:-:S04]  /*00b0*/  IADD3 R2, P1, PT, R1, UR4, RZ ;  /* 0x0000000401027c10 */ /* 0x010fc8000ff3e0ff */
[----:B--2---:R-:W-:Y:S01]  /*00c0*/  IADD3.X R18, PT, PT, RZ, UR5, RZ, P1, !PT ;  /* 0x00000005ff127c10 */ /* 0x004fe20008ffe4ff */
[----:B-1----:R-:W-:-:S05]  /*00d0*/  IMAD R9, R19, UR6, R17 ;  /* 0x0000000613097c24 */ /* 0x002fca000f8e0211 */
[----:B---3--:R-:W-:Y:S01]  /*00e0*/  ISETP.GE.AND P0, PT, R9, UR39, PT ;  /* 0x0000002709007c0c */ /* 0x008fe2000bf06270 */
[----:B0-----:R-:W-:-:S05]  /*00f0*/  IMAD R8, R22, 0x20, R16 ;  /* 0x0000002016087824 */ /* 0x001fca00078e0210 */
[----:B------:R-:W-:-:S13]  /*0100*/  ISETP.GE.OR P0, PT, R8, UR38, P0 ;  /* 0x0000002608007c0c */ /* 0x000fda0008706670 */
[----:B------:R-:W-:Y:S05]  /*0110*/  @P0 BRA `(.L_x_0) ;  /* 0x00000000005c0947 */ /* 0x000fea0003800000 */
[----:B------:R-:W0:Y:S01]  /*0120*/  LDC.64 R4, c[0x0][0x388] ;  /* 0x0000e200ff047b82 */ /* 0x000e220000000a00 */
[----:B------:R-:W-:Y:S01]  /*0130*/  IMAD R3, R9, UR38, R8 ;  /* 0x0000002609037c24 */ /* 0x000fe2000f8e0208 */
[----:B------:R-:W1:Y:S01]  /*0140*/  S2R R6, SR_CgaCtaId ;  /* 0x0000000000067919 */ /* 0x000e620000008800 */
[----:B------:R-:W-:Y:S01]  /*0150*/  MOV R12, 0x0 ;  /* 0x00000000000c7802 */ /* 0x000fe20000000f00 */
[----:B------:R-:W2:Y:S01]  /*0160*/  LDCU.64 UR4, c[0x4][0x8] ;  /* 0x01000100ff0477ac */ /* 0x000ea20008000a00 */
[----:B0-----:R-:W-:-:S05]  /*0170*/  IMAD.WIDE R4, R3, 0x4, R4 ;  /* 0x0000000403047825 */ /* 0x001fca00078e0204 */
[----:B------:R2:W3:Y:S01]  /*0180*/  LDG.E R0, desc[UR36][R4.64] ;  /* 0x0000002404007981 */ /* 0x0004e2000c1e1900 */
[----:B------:R-:W-:Y:S01]  /*0190*/  MOV R3, 0x400 ;  /* 0x0000040000037802 */ /* 0x000fe20000000f00 */
[----:B------:R-:W0:Y:S01]  /*01a0*/  LDC.64 R12, c[0x4][R12] ;  /* 0x010000000c0c7b82 */ /* 0x000e220000000a00 */
[----:B------:R-:W-:Y:S01]  /*01b0*/  IMAD.MOV.U32 R7, RZ, RZ, R18 ;  /* 0x000000ffff077224 */ /* 0x000fe200078e0012 */
[----:B------:R4:W-:Y:S01]  /*01c0*/  STL.64 [R1+0x8], R8 ;  /* 0x0000080801007387 */ /* 0x0009e20000100a00 */
[----:B-1----:R-:W-:-:S03]  /*01d0*/  LEA R6, R6, R3, 0x18 ;  /* 0x0000000306067211 */ /* 0x002fc600078ec0ff */
[----:B------:R4:W-:Y:S02]  /*01e0*/  STL.64 [R1], R16 ;  /* 0x0000001001007387 */ /* 0x0009e40000100a00 */
[----:B------:R-:W-:Y:S01]  /*01f0*/  IMAD R3, R17, 0x84, R6 ;  /* 0x0000008411037824 */ /* 0x000fe200078e0206 */
[----:B--2---:R-:W-:Y:S01]  /*0200*/  MOV R5, UR5 ;  /* 0x0000000500057c02 */ /* 0x004fe20008000f00 */
[----:B------:R-:W-:Y:S02]  /*0210*/  IMAD.U32 R4, RZ, RZ, UR4 ;  /* 0x00000004ff047e24 */ /* 0x000fe4000f8e00ff */
[----:B------:R-:W-:Y:S02]  /*0220*/  IMAD R3, R16, 0x4, R3 ;  /* 0x0000000410037824 */ /* 0x000fe400078e0203 */
[----:B------:R-:W-:Y:S01]  /*0230*/  IMAD.MOV.U32 R6, RZ, RZ, R2 ;  /* 0x000000ffff067224 */ /* 0x000fe200078e0002 */
[----:B---3--:R-:W1:Y:S02]  /*0240*/  F2F.F64.F32 R10, R0 ;  /* 0x00000000000a7310 */ /* 0x008e640000201800 */
[----:B------:R4:W-:Y:S04]  /*0250*/  STS [R3], R0 ;  /* 0x0000000003007388 */ /* 0x0009e80000000800 */
[----:B01----:R4:W-:Y:S02]  /*0260*/  STL.64 [R1+0x10], R10 ;  /* 0x0000100a01007387 */ /* 0x0039e40000100a00 */
[----:B------:R-:W-:-:S07]  /*0270*/  LEPC R20, `(.L_x_0) ;  /* 0x000000001014794e */ /* 0x000fce0000000000 */
[----:B----4-:R-:W-:Y:S05]  /*0280*/  CALL.ABS.NOINC R12 ;  /* 0x000000000c007343 */ /* 0x010fea0003c00000 */
.L_x_0:
[----:B------:R-:W-:Y:S05]  /*0290*/  WARPSYNC.ALL ;  /* 0x0000000000007948 */ /* 0x000fea0003800000 */
[----:B------:R-:W0:Y:S01]  /*02a0*/  LDCU.64 UR4, c[0x0][0x390] ;  /* 0x00007200ff0477ac */ /* 0x000e220008000a00 */
[----:B------:R-:W-:Y:S01]  /*02b0*/  LEA R8, R19, R16, 0x5 ;  /* 0x0000001013087211 */ /* 0x000fe200078e28ff */
[----:B------:R-:W-:Y:S01]  /*02c0*/  IMAD R9, R22, 0x20, R17 ;  /* 0x0000002016097824 */ /* 0x000fe200078e0211 */
[----:B------:R-:W-:Y:S02]  /*02d0*/  BAR.SYNC.DEFER_BLOCKING 0x0 ;  /* 0x0000000000007b1d */ /* 0x000fe40000010000 */
[----:B0-----:R-:W-:-:S04]  /*02e0*/  ISETP.GE.AND P0, PT, R8, UR5, PT ;  /* 0x0000000508007c0c */ /* 0x001fc8000bf06270 */
[----:B------:R-:W-:-:S13]  /*02f0*/  ISETP.GE.OR P0, PT, R9, UR4, P0 ;  /* 0x0000000409007c0c */ /* 0x000fda0008706670 */
[----:B------:R-:W-:Y:S05]  /*0300*/  @P0 EXIT ;  /* 0x000000000000094d */ /* 0x000fea0003800000 */
[----:B------:R-:W0:Y:S01]  /*0310*/  S2R R3, SR_CgaCtaId ;  /* 0x0000000000037919 */ /* 0x000e220000008800 */
[----:B------:R-:W-:Y:S01]  /*0320*/  MOV R0, 0x400 ;  /* 0x0000040000007802 */ /* 0x000fe20000000f00 */
[----:B------:R-:W1:Y:S01]  /*0330*/  LDC.64 R10, c[0x0][0x380] ;  /* 0x0000e000ff0a7b82 */ /* 0x000e620000000a00 */
[----:B------:R-:W-:Y:S01]  /*0340*/  IMAD.MOV.U32 R6, RZ, RZ, R2 ;  /* 0x000000ffff067224 */ /* 0x000fe200078e0002 */
[----:B------:R-:W-:Y:S01]  /*0350*/  STL.64 [R1], R16 ;  /* 0x0000001001007387 */ /* 0x000fe20000100a00 */
[----:B------:R-:W-:-:S03]  /*0360*/  MOV R7, R18 ;  /* 0x0000001200077202 */ /* 0x000fc60000000f00 */
[----:B------:R-:W-:Y:S01]  /*0370*/  STL.64 [R1+0x8], R8 ;  /* 0x0000080801007387 */ /* 0x000fe20000100a00 */
[----:B0-----:R-:W-:-:S05]  /*0380*/  LEA R3, R3, R0, 0x18 ;  /* 0x0000000003037211 */ /* 0x001fca00078ec0ff */
[----:B------:R-:W-:Y:S02]  /*0390*/  IMAD R0, R16, 0x84, R3 ;  /* 0x0000008410007824 */ /* 0x000fe400078e0203 */
[----:B------:R-:W-:Y:S01]  /*03a0*/  IMAD R3, R9, UR5, R8 ;  /* 0x0000000509037c24 */ /* 0x000fe2000f8e0208 */
[----:B------:R-:W0:Y:S02]  /*03b0*/  LDCU.64 UR4, c[0x4][0x10] ;  /* 0x01000200ff0477ac */ /* 0x000e240008000a00 */
[----:B------:R-:W-:Y:S01]  /*03c0*/  LEA R0, R17, R0, 0x2 ;  /* 0x0000000011007211 */ /* 0x000fe200078e10ff */
[----:B-1----:R-:W-:Y:S01]  /*03d0*/  IMAD.WIDE R10, R3, 0x4, R10 ;  /* 0x00000004030a7825 */ /* 0x002fe200078e020a */
[----:B------:R-:W-:-:S04]  /*03e0*/  MOV R3, 0x0 ;  /* 0x0000000000037802 */ /* 0x000fc80000000f00 */
[----:B------:R-:W1:Y:S01]  /*03f0*/  LDS R0, [R0] ;  /* 0x0000000000007984 */ /* 0x000e620000000800 */
[----:B------:R2:W3:Y:S01]  /*0400*/  LDC.64 R14, c[0x4][R3] ;  /* 0x01000000030e7b82 */ /* 0x0004e20000000a00 */
[----:B0-----:R-:W-:Y:S01]  /*0410*/  IMAD.U32 R4, RZ, RZ, UR4 ;  /* 0x00000004ff047e24 */ /* 0x001fe2000f8e00ff */
[----:B------:R-:W-:Y:S01]  /*0420*/  MOV R5, UR5 ;  /* 0x0000000500057c02 */ /* 0x000fe20008000f00 */
[----:B-1----:R-:W0:Y:S01]  /*0430*/  F2F.F64.F32 R12, R0 ;  /* 0x00000000000c7310 */ /* 0x002e220000201800 */
[----:B------:R2:W-:Y:S04]  /*0440*/  STG.E desc[UR36][R10.64], R0 ;  /* 0x000000000a007986 */ /* 0x0005e8000c101924 */
[----:B0--3--:R2:W-:Y:S02]  /*0450*/  STL.64 [R1+0x10], R12 ;  /* 0x0000100c01007387 */ /* 0x0095e40000100a00 */
[----:B------:R-:W-:-:S07]  /*0460*/  LEPC R20, `(.L_x_1) ;  /* 0x000000001014794e */ /* 0x000fce0000000000 */
[----:B--2---:R-:W-:Y:S05]  /*0470*/  CALL.ABS.NOINC R14 ;  /* 0x000000000e007343 */ /* 0x004fea0003c00000 */
.L_x_1:
[----:B------:R-:W-:Y:S05]  /*0480*/  EXIT ;  /* 0x000000000000794d */ /* 0x000fea0003800000 */
.L_x_2:
[----:B------:R-:W-:-:S00]  /*0490*/  BRA `(.L_x_2) ;  /* 0xfffffffc00fc7947 */ /* 0x000fc0000383ffff */
[----:B------:R-:W-:-:S00]  /*04a0*/  NOP ;  /* 0x0000000000007918 */ /* 0x000fc00000000000 */
        /* <DEDUP_REMOVED lines=13> */
.L_x_5:


//--------------------- .text._Z9transposePfS_ii  --------------------------
	.section	.text._Z9transposePfS_ii,"ax",@progbits
	.align	128
        .global         _Z9transposePfS_ii
        .type           _Z9transposePfS_ii,@function
        .size           _Z9transposePfS_ii,(.L_x_6 - _Z9transposePfS_ii)
        .other          _Z9transposePfS_ii,@"STO_CUDA_ENTRY STV_DEFAULT"
_Z9transposePfS_ii:
.text._Z9transposePfS_ii:
[----:B------:R-:W-:Y:S01]  /*0000*/  LDC R1, c[0x0][0x37c] ;  /* 0x0000df00ff017b82 */ /* 0x000fe20000000800 */
[----:B------:R-:W0:Y:S01]  /*0010*/  S2R R8, SR_TID.Y ;  /* 0x0000000000087919 */ /* 0x000e220000002200 */
[----:B------:R-:W1:Y:S01]  /*0020*/  LDCU.64 UR6, c[0x0][0x390] ;  /* 0x00007200ff0677ac */ /* 0x000e620008000a00 */
[----:B------:R-:W0:Y:S01]  /*0030*/  S2R R9, SR_CTAID.Y ;  /* 0x0000000000097919 */ /* 0x000e220000002600 */
[----:B------:R-:W2:Y:S01]  /*0040*/  LDCU.64 UR4, c[0x0][0x358] ;  /* 0x00006b00ff0477ac */ /* 0x000ea20008000a00 */
[----:B------:R-:W3:Y:S01]  /*0050*/  S2R R7, SR_CTAID.X ;  /* 0x0000000000077919 */ /* 0x000ee20000002500 */
[----:B------:R-:W3:Y:S01]  /*0060*/  S2R R6, SR_TID.X ;  /* 0x0000000000067919 */ /* 0x000ee20000002100 */
[----:B0-----:R-:W-:-:S05]  /*0070*/  IMAD R5, R9, 0x20, R8 ;  /* 0x0000002009057824 */ /* 0x001fca00078e0208 */
[----:B-1----:R-:W-:Y:S01]  /*0080*/  ISETP.GE.U32.AND P0, PT, R5, UR7, PT ;  /* 0x0000000705007c0c */ /* 0x002fe2000bf06070 */
[----:B---3--:R-:W-:-:S05]  /*0090*/  IMAD R0, R7, 0x20, R6 ;  /* 0x0000002007007824 */ /* 0x008fca00078e0206 */
[----:B------:R-:W-:-:S13]  /*00a0*/  ISETP.GE.U32.OR P0, PT, R0, UR6, P0 ;  /* 0x0000000600007c0c */ /* 0x000fda0008706470 */
[----:B------:R-:W0:Y:S01]  /*00b0*/  @!P0 LDC.64 R2, c[0x0][0x388] ;  /* 0x0000e200ff028b82 */ /* 0x000e220000000a00 */
[----:B------:R-:W-:-:S04]  /*00c0*/  @!P0 IMAD R5, R5, UR6, R0 ;  /* 0x0000000605058c24 */ /* 0x000fc8000f8e0200 */
[----:B0-----:R-:W-:-:S06]  /*00d0*/  @!P0 IMAD.WIDE.U32 R2, R5, 0x4, R2 ;  /* 0x0000000405028825 */ /* 0x001fcc00078e0002 */
[----:B--2---:R-:W2:Y:S01]  /*00e0*/  @!P0 LDG.E R2, desc[UR4][R2.64] ;  /* 0x0000000402028981 */ /* 0x004ea2000c1e1900 */
[----:B------:R-:W-:Y:S01]  /*00f0*/  @!P0 MOV R0, 0x400 ;  /* 0x0000040000008802 */ /* 0x000fe20000000f00 */
[----:B------:R-:W-:Y:S01]  /*0100*/  IMAD R7, R7, 0x20, R8 ;  /* 0x0000002007077824 */ /* 0x000fe200078e0208 */
[----:B------:R-:W-:Y:S01]  /*0110*/  LEA R4, R9, R6, 0x5 ;  /* 0x0000000609047211 */ /* 0x000fe200078e28ff */
[----:B------:R-:W0:Y:S03]  /*0120*/  @!P0 S2R R5, SR_CgaCtaId ;  /* 0x0000000000058919 */ /* 0x000e260000008800 */
[----:B------:R-:W-:-:S04]  /*0130*/  ISETP.GE.U32.AND P1, PT, R4, UR7, PT ;  /* 0x0000000704007c0c */ /* 0x000fc8000bf26070 */
[----:B------:R-:W-:Y:S02]  /*0140*/  ISETP.GE.U32.OR P1, PT, R7, UR6, P1 ;  /* 0x0000000607007c0c */ /* 0x000fe40008f26470 */
[----:B0-----:R-:W-:-:S05]  /*0150*/  @!P0 LEA R0, R5, R0, 0x18 ;  /* 0x0000000005008211 */ /* 0x001fca00078ec0ff */
[----:B------:R-:W-:-:S05]  /*0160*/  @!P0 IMAD R0, R8, 0x84, R0 ;  /* 0x0000008408008824 */ /* 0x000fca00078e0200 */
[----:B------:R-:W-:-:S05]  /*0170*/  @!P0 LEA R5, R6, R0, 0x2 ;  /* 0x0000000006058211 */ /* 0x000fca00078e10ff */
[----:B--2---:R0:W-:Y:S01]  /*0180*/  @!P0 STS [R5], R2 ;  /* 0x0000000205008388 */ /* 0x0041e20000000800 */
[----:B------:R-:W-:Y:S06]  /*0190*/  BAR.SYNC.DEFER_BLOCKING 0x0 ;  /* 0x0000000000007b1d */ /* 0x000fec0000010000 */
[----:B------:R-:W-:Y:S05]  /*01a0*/  @P1 EXIT ;  /* 0x000000000000194d */ /* 0x000fea0003800000 */
[----:B------:R-:W1:Y:S01]  /*01b0*/  S2R R3, SR_CgaCtaId ;  /* 0x0000000000037919 */ /* 0x000e620000008800 */
[----:B------:R-:W-:Y:S01]  /*01c0*/  MOV R0, 0x400 ;  /* 0x0000040000007802 */ /* 0x000fe20000000f00 */
[----:B------:R-:W-:-:S03]  /*01d0*/  IMAD R7, R7, UR7, R4 ;  /* 0x0000000707077c24 */ /* 0x000fc6000f8e0204 */
[----:B-1----:R-:W-:-:S05]  /*01e0*/  LEA R3, R3, R0, 0x18 ;  /* 0x0000000003037211 */ /* 0x002fca00078ec0ff */
[----:B------:R-:W-:Y:S02]  /*01f0*/  IMAD R0, R6, 0x84, R3 ;  /* 0x0000008406007824 */ /* 0x000fe400078e0203 */
[----:B0-----:R-:W0:Y:S02]  /*0200*/  LDC.64 R2, c[0x0][0x380] ;  /* 0x0000e000ff027b82 */ /* 0x001e240000000a00 */
[----:B------:R-:W-:-:S05]  /*0210*/  IMAD R0, R8, 0x4, R0 ;  /* 0x0000000408007824 */ /* 0x000fca00078e0200 */
[----:B------:R-:W1:Y:S01]  /*0220*/  LDS R5, [R0] ;  /* 0x0000000000057984 */ /* 0x000e620000000800 */
[----:B0-----:R-:W-:-:S05]  /*0230*/  IMAD.WIDE.U32 R2, R7, 0x4, R2 ;  /* 0x0000000407027825 */ /* 0x001fca00078e0002 */
[----:B-1----:R-:W-:Y:S01]  /*0240*/  STG.E desc[UR4][R2.64], R5 ;  /* 0x0000000502007986 */ /* 0x002fe2000c101904 */
[----:B------:R-:W-:Y:S05]  /*0250*/  EXIT ;  /* 0x000000000000794d */ /* 0x000fea0003800000 */
.L_x_3:
        /* <DEDUP_REMOVED lines=10> */
.L_x_6:


//--------------------- .text._Z9addKernelPiPKiS1_ --------------------------
	.section	.text._Z9addKernelPiPKiS1_,"ax",@progbits
	.align	128
        .global         _Z9addKernelPiPKiS1_
        .type           _Z9addKernelPiPKiS1_,@function
        .size           _Z9addKernelPiPKiS1_,(.L_x_7 - _Z9addKernelPiPKiS1_)
        .other          _Z9addKernelPiPKiS1_,@"STO_CUDA_ENTRY STV_DEFAULT"
_Z9addKernelPiPKiS1_:
.text._Z9addKernelPiPKiS1_:
[----:B------:R-:W-:Y:S01]  /*0000*/  LDC R1, c[0x0][0x37c] ;  /* 0x0000df00ff017b82 */ /* 0x000fe20000000800 */
[----:B------:R-:W0:Y:S07]  /*0010*/  S2R R9, SR_TID.X ;  /* 0x0000000000097919 */ /* 0x000e2e0000002100 */
[----:B------:R-:W0:Y:S01]  /*0020*/  LDC.64 R2, c[0x0][0x388] ;  /* 0x0000e200ff027b82 */ /* 0x000e220000000a00 */
[----:B------:R-:W1:Y:S07]  /*0030*/  LDCU.64 UR4, c[0x0][0x358] ;  /* 0x00006b00ff0477ac */ /* 0x000e6e0008000a00 */
[----:B------:R-:W2:Y:S08]  /*0040*/  LDC.64 R4, c[0x0][0x390] ;  /* 0x0000e400ff047b82 */ /* 0x000eb00000000a00 */
[----:B------:R-:W3:Y:S01]  /*0050*/  LDC.64 R6, c[0x0][0x380] ;  /* 0x0000e000ff067b82 */ /* 0x000ee20000000a00 */
[----:B0-----:R-:W-:-:S04]  /*0060*/  IMAD.WIDE.U32 R2, R9, 0x4, R2 ;  /* 0x0000000409027825 */ /* 0x001fc800078e0002 */
[C---:B--2---:R-:W-:Y:S02]  /*0070*/  IMAD.WIDE.U32 R4, R9.reuse, 0x4, R4 ;  /* 0x0000000409047825 */ /* 0x044fe400078e0004 */
[----:B-1----:R-:W2:Y:S04]  /*0080*/  LDG.E R2, desc[UR4][R2.64] ;  /* 0x0000000402027981 */ /* 0x002ea8000c1e1900 */
[----:B------:R-:W2:Y:S01]  /*0090*/  LDG.E R5, desc[UR4][R4.64] ;  /* 0x0000000404057981 */ /* 0x000ea2000c1e1900 */
[----:B---3--:R-:W-:Y:S01]  /*00a0*/  IMAD.WIDE.U32 R6, R9, 0x4, R6 ;  /* 0x0000000409067825 */ /* 0x008fe200078e0006 */
[----:B--2---:R-:W-:-:S05]  /*00b0*/  IADD3 R9, PT, PT, R2, R5, RZ ;  /* 0x0000000502097210 */ /* 0x004fca0007ffe0ff */
[----:B------:R-:W-:Y:S01]  /*00c0*/  STG.E desc[UR4][R6.64], R9 ;  /* 0x0000000906007986 */ /* 0x000fe2000c101904 */
[----:B------:R-:W-:Y:S05]  /*00d0*/  EXIT ;  /* 0x000000000000794d */ /* 0x000fea0003800000 */
.L_x_4:
        /* <DEDUP_REMOVED lines=10> */
.L_x_7:


//--------------------- .nv.global.init           --------------------------
	.section	.nv.global.init,"aw",@progbits
.nv.global.init:
	.type		$str$1,@object
	.size		$str$1,($str - $str$1)
$str$1:
        /*0000*/ 	.byte	0x74, 0x68, 0x72, 0x65, 0x61, 0x64, 0x49, 0x64, 0x78, 0x2e, 0x78, 0x20, 0x3d, 0x20, 0x25, 0x69
        /*0010*/ 	.byte	0x20, 0x20, 0x74, 0x68, 0x72, 0x65, 0x61, 0x64, 0x49, 0x64, 0x78, 0x2e, 0x79, 0x20, 0x3d, 0x20
        /*0020*/ 	.byte	0x25, 0x69, 0x20, 0x20, 0x78, 0x20, 0x3d, 0x20, 0x25, 0x69, 0x20, 0x20, 0x79, 0x20, 0x3d, 0x20
        /*0030*/ 	.byte	0x25, 0x69, 0x20, 0x20, 0x6f, 0x75, 0x74, 0x70, 0x75, 0x74, 0x5b, 0x79, 0x5d, 0x5b, 0x78, 0x5d
        /*0040*/ 	.byte	0x20, 0x3d, 0x20, 0x25, 0x66, 0x0a, 0x00
	.type		$str,@object
	.size		$str,(.L_0 - $str)
$str:
        /*0047*/ 	.byte	0x20, 0x31, 0x20, 0x20, 0x74, 0x68, 0x72, 0x65, 0x61, 0x64, 0x49, 0x64, 0x78, 0x2e, 0x78, 0x20
        /*0057*/ 	.byte	0x3d, 0x20, 0x25, 0x69, 0x20, 0x20, 0x74, 0x68, 0x72, 0x65, 0x61, 0x64, 0x49, 0x64, 0x78, 0x2e
        /*0067*/ 	.byte	0x79, 0x20, 0x3d, 0x20, 0x25, 0x69, 0x20, 0x20, 0x78, 0x20, 0x3d, 0x20, 0x25, 0x69, 0x20, 0x20
        /*0077*/ 	.byte	0x79, 0x20, 0x3d, 0x20, 0x25, 0x69, 0x20, 0x20, 0x74, 0x69, 0x6c, 0x65, 0x5b, 0x74, 0x68, 0x72
        /*0087*/ 	.byte	0x65, 0x61, 0x64, 0x49, 0x64, 0x78, 0x2e, 0x79, 0x5d, 0x5b, 0x74, 0x68, 0x72, 0x65, 0x61, 0x64
        /*0097*/ 	.byte	0x49, 0x64, 0x78, 0x2e, 0x78, 0x5d, 0x20, 0x3d, 0x20, 0x25, 0x66, 0x0a, 0x00
.L_0:


//--------------------- .nv.shared._Z19transposeCoalesced_PfS_ii --------------------------
	.section	.nv.shared._Z19transposeCoalesced_PfS_ii,"aw",@nobits
	.sectionflags	@""
	.align	4
.nv.shared._Z19transposeCoalesced_PfS_ii:
	.zero		5248


//--------------------- .nv.shared.reserved.0     --------------------------
	.section	.nv.shared.reserved.0,"aw",@nobits
	.weak		__nv_reservedSMEM_offset_0_alias
	.size		__nv_reservedSMEM_offset_0_alias, 0, 64
	.other		__nv_reservedSMEM_offset_0_alias,@"STO_CUDA_RESERVED_SHARED STV_DEFAULT"
__nv_reservedSMEM_offset_0_alias:
	.zero		0
	.zero		64


//--------------------- .nv.shared._Z9transposePfS_ii --------------------------
	.section	.nv.shared._Z9transposePfS_ii,"aw",@nobits
	.sectionflags	@""
	.align	4
.nv.shared._Z9transposePfS_ii:
	.zero		5248


//--------------------- .nv.constant0._Z19transposeCoalesced_PfS_ii --------------------------
	.section	.nv.constant0._Z19transposeCoalesced_PfS_ii,"a",@progbits
	.sectionflags	@""
	.align	4
.nv.constant0._Z19transposeCoalesced_PfS_ii:
	.zero		920


//--------------------- .nv.constant0._Z9transposePfS_ii --------------------------
	.section	.nv.constant0._Z9transposePfS_ii,"a",@progbits
	.sectionflags	@""
	.align	4
.nv.constant0._Z9transposePfS_ii:
	.zero		920


//--------------------- .nv.constant0._Z9addKernelPiPKiS1_ --------------------------
	.section	.nv.constant0._Z9addKernelPiPKiS1_,"a",@progbits
	.sectionflags	@""
	.align	4
.nv.constant0._Z9addKernelPiPKiS1_:
	.zero		920


//--------------------- SYMBOLS --------------------------

	.type		.nv.reservedSmem.offset0,@object
	.size		.nv.reservedSmem.offset0,0x4
	.type		.nv.reservedSmem.cap,@object
	.size		.nv.reservedSmem.cap,0x4
	.type		vprintf,@function
